//
// Generated by NVIDIA NVVM Compiler
//
// Compiler Build ID: CL-36424714
// Cuda compilation tools, release 13.0, V13.0.88
// Based on NVVM 20.0.0
//

.version 9.0
.target sm_100
.address_size 64

	// .globl	default_function_kernel

.visible .entry default_function_kernel(
	.param .u64 .ptr .align 1 default_function_kernel_param_0,
	.param .u64 .ptr .align 1 default_function_kernel_param_1
)
.maxntid 17
{
	.reg .pred 	%p<3>;
	.reg .b32 	%r<4>;
	.reg .b32 	%f<27>;
	.reg .b64 	%rd<9>;

	ld.param.u64 	%rd1, [default_function_kernel_param_0];
	ld.param.u64 	%rd2, [default_function_kernel_param_1];
	cvta.to.global.u64 	%rd3, %rd2;
	mov.u32 	%r2, %ctaid.x;
	mov.u32 	%r3, %tid.x;
	mad.lo.s32 	%r1, %r2, 17, %r3;
	mul.wide.u32 	%rd4, %r1, 4;
	add.s64 	%rd5, %rd3, %rd4;
	ld.global.nc.f32 	%f1, [%rd5];
	abs.f32 	%f5, %f1;
	setp.ltu.f32 	%p1, %f5, 0f3F8060FE;
	setp.ge.f32 	%p2, %f5, 0f3F8060FE;
	mul.f32 	%f6, %f1, %f1;
	selp.f32 	%f7, %f5, %f6, %p2;
	selp.f32 	%f8, 0f38EB4C3A, 0f38B1E96A, %p2;
	selp.f32 	%f9, 0fBAAE005B, 0fBA574D20, %p2;
	fma.rn.f32 	%f10, %f8, %f7, %f9;
	selp.f32 	%f11, 0f3C09919F, 0f3BAAD5EA, %p2;
	fma.rn.f32 	%f12, %f10, %f7, %f11;
	selp.f32 	%f13, 0fBD24D99A, 0fBCDC1BE7, %p2;
	fma.rn.f32 	%f14, %f12, %f7, %f13;
	selp.f32 	%f15, 0f3E235519, 0f3DE718AF, %p2;
	fma.rn.f32 	%f16, %f14, %f7, %f15;
	selp.f32 	%f17, 0f3F69B4F9, 0fBEC093AC, %p2;
	fma.rn.f32 	%f18, %f16, %f7, %f17;
	selp.f32 	%f19, 0f3F210A14, 0f3E0375D3, %p2;
	fma.rn.f32 	%f20, %f18, %f7, %f19;
	neg.f32 	%f21, %f7;
	selp.f32 	%f22, %f21, %f1, %p2;
	fma.rn.f32 	%f26, %f20, %f22, %f22;
	@%p1 bra 	$L__BB0_2;
	ex2.approx.ftz.f32 	%f23, %f26;
	mov.f32 	%f24, 0f3F800000;
	sub.f32 	%f25, %f24, %f23;
	copysign.f32 	%f26, %f1, %f25;
$L__BB0_2:
	cvta.to.global.u64 	%rd6, %rd1;
	add.s64 	%rd8, %rd6, %rd4;
	st.global.f32 	[%rd8], %f26;
	ret;

}


// ===== COMPILED SASS (sm_100) =====

	.target	sm_100

	.elftype	@"ET_EXEC"


//--------------------- .note.nv.tkinfo           --------------------------
	.section	.note.nv.tkinfo,"",@"SHT_NOTE"
	.sectionflags	@"SHF_NOTE_NV_TKINFO"
	.tkinfo
        /*0018*/ 	.word	0x00000002
        /*0030*/ 	.string	""
        /*0030*/ 	.string	"ptxas"
        /*0030*/ 	.string	"Cuda compilation tools, release 13.0, V13.0.88"
        /*0030*/ 	.string	"Build cuda_13.0.r13.0/compiler.36424714_0"
        /*0030*/ 	.string	"-arch sm_100 -m 64 "



//--------------------- .note.nv.cuinfo           --------------------------
	.section	.note.nv.cuinfo,"",@"SHT_NOTE"
	.sectionflags	@"SHF_NOTE_NV_CUINFO"
        /*0018*/ 	.short	0x0002
        /*001a*/ 	.short	0x0064
        /*001c*/ 	.short	0x0082
	.zero		2


//--------------------- .nv.info                  --------------------------
	.section	.nv.info,"",@"SHT_CUDA_INFO"
	.align	4


	//----- nvinfo : EIATTR_REGCOUNT
	.align		4
        /*0000*/ 	.byte	0x04, 0x2f
        /*0002*/ 	.short	(.L_1 - .L_0)
	.align		4
.L_0:
        /*0004*/ 	.word	index@(default_function_kernel)
        /*0008*/ 	.word	0x0000000c


	//----- nvinfo : EIATTR_FRAME_SIZE
	.align		4
.L_1:
        /*000c*/ 	.byte	0x04, 0x11
        /*000e*/ 	.short	(.L_3 - .L_2)
	.align		4
.L_2:
        /*0010*/ 	.word	index@(default_function_kernel)
        /*0014*/ 	.word	0x00000000


	//----- nvinfo : EIATTR_MIN_STACK_SIZE
	.align		4
.L_3:
        /*0018*/ 	.byte	0x04, 0x12
        /*001a*/ 	.short	(.L_5 - .L_4)
	.align		4
.L_4:
        /*001c*/ 	.word	index@(default_function_kernel)
        /*0020*/ 	.word	0x00000000
.L_5:


//--------------------- .nv.compat                --------------------------
	.section	.nv.compat,"",@"SHT_CUDA_COMPAT_INFO"
	.align	4
        /*0000*/ 	.byte	0x02, 0x09, 0x00, 0x00, 0x02, 0x02, 0x01, 0x00, 0x02, 0x05, 0x05, 0x00, 0x03, 0x07, 0x01, 0x01
        /*0010*/ 	.byte	0x02, 0x03, 0x00, 0x00, 0x02, 0x06, 0x01, 0x00, 0x04, 0x0b, 0x08, 0x00, 0x01, 0x00, 0x00, 0x00
        /*0020*/ 	.byte	0x00, 0x00, 0x00, 0x00


//--------------------- .nv.info.default_function_kernel --------------------------
	.section	.nv.info.default_function_kernel,"",@"SHT_CUDA_INFO"
	.sectionflags	@""
	.align	4


	//----- nvinfo : EIATTR_CUDA_API_VERSION
	.align		4
        /*0000*/ 	.byte	0x04, 0x37
        /*0002*/ 	.short	(.L_7 - .L_6)
.L_6:
        /*0004*/ 	.word	0x00000082


	//----- nvinfo : EIATTR_KPARAM_INFO
	.align		4
.L_7:
        /*0008*/ 	.byte	0x04, 0x17
        /*000a*/ 	.short	(.L_9 - .L_8)
.L_8:
        /*000c*/ 	.word	0x00000000
        /*0010*/ 	.short	0x0001
        /*0012*/ 	.short	0x0008
        /*0014*/ 	.byte	0x00, 0xf5, 0x21, 0x00


	//----- nvinfo : EIATTR_KPARAM_INFO
	.align		4
.L_9:
        /*0018*/ 	.byte	0x04, 0x17
        /*001a*/ 	.short	(.L_11 - .L_10)
.L_10:
        /*001c*/ 	.word	0x00000000
        /*0020*/ 	.short	0x0000
        /*0022*/ 	.short	0x0000
        /*0024*/ 	.byte	0x00, 0xf5, 0x21, 0x00


	//----- nvinfo : EIATTR_SPARSE_MMA_MASK
	.align		4
.L_11:
        /*0028*/ 	.byte	0x03, 0x50
        /*002a*/ 	.short	0x0000


	//----- nvinfo : EIATTR_MAXREG_COUNT
	.align		4
        /*002c*/ 	.byte	0x03, 0x1b
        /*002e*/ 	.short	0x00ff


	//----- nvinfo : EIATTR_MERCURY_ISA_VERSION
	.align		4
        /*0030*/ 	.byte	0x03, 0x5f
        /*0032*/ 	.short	0x0101


	//----- nvinfo : EIATTR_VRC_CTA_INIT_COUNT
	.align		4
        /*0034*/ 	.byte	0x02, 0x4a
	.zero		1
	.zero		1


	//----- nvinfo : EIATTR_EXIT_INSTR_OFFSETS
	.align		4
        /*0038*/ 	.byte	0x04, 0x1c
        /*003a*/ 	.short	(.L_13 - .L_12)


	//   ....[0]....
.L_12:
        /*003c*/ 	.word	0x00000270


	//----- nvinfo : EIATTR_MAX_THREADS
	.align		4
.L_13:
        /*0040*/ 	.byte	0x04, 0x05
        /*0042*/ 	.short	(.L_15 - .L_14)
.L_14:
        /*0044*/ 	.word	0x00000011
        /*0048*/ 	.word	0x00000001
        /*004c*/ 	.word	0x00000001


	//----- nvinfo : EIATTR_CBANK_PARAM_SIZE
	.align		4
.L_15:
        /*0050*/ 	.byte	0x03, 0x19
        /*0052*/ 	.short	0x0010


	//----- nvinfo : EIATTR_PARAM_CBANK
	.align		4
        /*0054*/ 	.byte	0x04, 0x0a
        /*0056*/ 	.short	(.L_17 - .L_16)
	.align		4
.L_16:
        /*0058*/ 	.word	index@(.nv.constant0.default_function_kernel)
        /*005c*/ 	.short	0x0380
        /*005e*/ 	.short	0x0010


	//----- nvinfo : EIATTR_SW_WAR
	.align		4
.L_17:
        /*0060*/ 	.byte	0x04, 0x36
        /*0062*/ 	.short	(.L_19 - .L_18)
.L_18:
        /*0064*/ 	.word	0x00000008
.L_19:


//--------------------- .nv.callgraph             --------------------------
	.section	.nv.callgraph,"",@"SHT_CUDA_CALLGRAPH"
	.align	4
	.sectionentsize	8
	.align		4
        /*0000*/ 	.word	0x00000000
	.align		4
        /*0004*/ 	.word	0xffffffff
	.align		4
        /*0008*/ 	.word	0x00000000
	.align		4
        /*000c*/ 	.word	0xfffffffe
	.align		4
        /*0010*/ 	.word	0x00000000
	.align		4
        /*0014*/ 	.word	0xfffffffd
	.align		4
        /*0018*/ 	.word	0x00000000
	.align		4
        /*001c*/ 	.word	0xfffffffc


//--------------------- .text.default_function_kernel --------------------------
	.section	.text.default_function_kernel,"ax",@progbits
	.align	128
        .global         default_function_kernel
        .type           default_function_kernel,@function
        .size           default_function_kernel,(.L_x_1 - default_function_kernel)
        .other          default_function_kernel,@"STO_CUDA_ENTRY STV_DEFAULT"
default_function_kernel:
.text.default_function_kernel:
[----:B------:R-:W-:Y:S01]  /*0000*/  LDC R1, c[0x0][0x37c] ;  /* 0x0000df00ff017b82 */ /* 0x000fe20000000800 */
[----:B------:R-:W0:Y:S07]  /*0010*/  S2R R5, SR_CTAID.X ;  /* 0x0000000000057919 */ /* 0x000e2e0000002500 */
[----:B------:R-:W1:Y:S01]  /*0020*/  LDC.64 R2, c[0x0][0x388] ;  /* 0x0000e200ff027b82 */ /* 0x000e620000000a00 */
[----:B------:R-:W2:Y:S01]  /*0030*/  LDCU.64 UR4, c[0x0][0x358] ;  /* 0x00006b00ff0477ac */ /* 0x000ea20008000a00 */
[----:B------:R-:W0:Y:S02]  /*0040*/  S2R R0, SR_TID.X ;  /* 0x0000000000007919 */ /* 0x000e240000002100 */
[----:B0-----:R-:W-:-:S04]  /*0050*/  IMAD R5, R5, 0x11, R0 ;  /* 0x0000001105057824 */ /* 0x001fc800078e0200 */
[----:B-1----:R-:W-:-:S05]  /*0060*/  IMAD.WIDE.U32 R2, R5, 0x4, R2 ;  /* 0x0000000405027825 */ /* 0x002fca00078e0002 */
[----:B--2---:R0:W2:Y:S01]  /*0070*/  LDG.E.CONSTANT R0, desc[UR4][R2.64] ;  /* 0x0000000402007981 */ /* 0x0040a2000c1e9900 */
[----:B------:R-:W-:Y:S01]  /*0080*/  HFMA2 R4, -RZ, RZ, 0.61474609375, 16.90625 ;  /* 0x38eb4c3aff047431 */ /* 0x000fe200000001ff */
[----:B------:R-:W-:Y:S01]  /*0090*/  MOV R6, 0x3aae005b ;  /* 0x3aae005b00067802 */ /* 0x000fe20000000f00 */
[----:B------:R-:W-:Y:S02]  /*00a0*/  HFMA2 R8, -RZ, RZ, 1.28515625, -179.25 ;  /* 0x3d24d99aff087431 */ /* 0x000fe400000001ff */
[----:B------:R-:W-:Y:S02]  /*00b0*/  IMAD.MOV.U32 R9, RZ, RZ, 0x3c09919f ;  /* 0x3c09919fff097424 */ /* 0x000fe400078e00ff */
[----:B0-----:R-:W-:Y:S02]  /*00c0*/  IMAD.MOV.U32 R2, RZ, RZ, 0x3e235519 ;  /* 0x3e235519ff027424 */ /* 0x001fe400078e00ff */
[C---:B--2---:R-:W-:Y:S01]  /*00d0*/  FMUL R7, R0.reuse, R0 ;  /* 0x0000000000077220 */ /* 0x044fe20000400000 */
[----:B------:R-:W-:-:S04]  /*00e0*/  FSETP.GE.AND P0, PT, |R0|, 1.0029599666595458984, PT ;  /* 0x3f8060fe0000780b */ /* 0x000fc80003f06200 */
[----:B------:R-:W-:Y:S02]  /*00f0*/  FSEL R7, |R0|, R7, P0 ;  /* 0x0000000700077208 */ /* 0x000fe40000000200 */
[----:B------:R-:W-:Y:S02]  /*0100*/  FSEL R4, R4, 8.4834944573231041431e-05, P0 ;  /* 0x38b1e96a04047808 */ /* 0x000fe40000000000 */
[----:B------:R-:W-:Y:S02]  /*0110*/  FSEL R6, -R6, -0.00082130916416645050049, P0 ;  /* 0xba574d2006067808 */ /* 0x000fe40000000100 */
[----:B------:R-:W-:Y:S02]  /*0120*/  FSEL R9, R9, 0.0052134888246655464172, P0 ;  /* 0x3baad5ea09097808 */ /* 0x000fe40000000000 */
[----:B------:R-:W-:Y:S01]  /*0130*/  FSEL R3, -R8, -0.026868773624300956726, P0 ;  /* 0xbcdc1be708037808 */ /* 0x000fe20000000100 */
[----:B------:R-:W-:Y:S01]  /*0140*/  FFMA R4, R7, R4, R6 ;  /* 0x0000000407047223 */ /* 0x000fe20000000006 */
[----:B------:R-:W-:-:S03]  /*0150*/  MOV R6, 0x3f69b4f9 ;  /* 0x3f69b4f900067802 */ /* 0x000fc60000000f00 */
[C---:B------:R-:W-:Y:S01]  /*0160*/  FFMA R4, R7.reuse, R4, R9 ;  /* 0x0000000407047223 */ /* 0x040fe20000000009 */
[----:B------:R-:W-:Y:S01]  /*0170*/  FSEL R9, R2, 0.11284004896879196167, P0 ;  /* 0x3de718af02097808 */ /* 0x000fe20000000000 */
[----:B------:R-:W-:Y:S02]  /*0180*/  IMAD.MOV.U32 R2, RZ, RZ, 0x3f210a14 ;  /* 0x3f210a14ff027424 */ /* 0x000fe400078e00ff */
[----:B------:R-:W-:Y:S01]  /*0190*/  FFMA R4, R7, R4, R3 ;  /* 0x0000000407047223 */ /* 0x000fe20000000003 */
[----:B------:R-:W-:-:S03]  /*01a0*/  FSEL R3, R6, -0.37612664699554443359, P0 ;  /* 0xbec093ac06037808 */ /* 0x000fc60000000000 */
[----:B------:R-:W-:Y:S01]  /*01b0*/  FFMA R4, R7, R4, R9 ;  /* 0x0000000407047223 */ /* 0x000fe20000000009 */
[----:B------:R-:W-:-:S03]  /*01c0*/  FSEL R9, R2, 0.12837915122509002686, P0 ;  /* 0x3e0375d302097808 */ /* 0x000fc60000000000 */
[C---:B------:R-:W-:Y:S01]  /*01d0*/  FFMA R4, R7.reuse, R4, R3 ;  /* 0x0000000407047223 */ /* 0x040fe20000000003 */
[----:B------:R-:W-:-:S03]  /*01e0*/  FSEL R3, -R7, R0, P0 ;  /* 0x0000000007037208 */ /* 0x000fc60000000100 */
[----:B------:R-:W-:-:S04]  /*01f0*/  FFMA R4, R7, R4, R9 ;  /* 0x0000000407047223 */ /* 0x000fc80000000009 */
[----:B------:R-:W-:Y:S02]  /*0200*/  FFMA R7, R4, R3, R3 ;  /* 0x0000000304077223 */ /* 0x000fe40000000003 */
[----:B------:R-:W0:Y:S02]  /*0210*/  LDC.64 R2, c[0x0][0x380] ;  /* 0x0000e000ff027b82 */ /* 0x000e240000000a00 */
[----:B------:R-:W1:Y:S02]  /*0220*/  @P0 MUFU.EX2 R4, R7 ;  /* 0x0000000700040308 */ /* 0x000e640000000800 */
[----:B-1----:R-:W-:Y:S01]  /*0230*/  @P0 FADD R9, -R4, 1 ;  /* 0x3f80000004090421 */ /* 0x002fe20000000100 */
[----:B0-----:R-:W-:-:S04]  /*0240*/  IMAD.WIDE.U32 R2, R5, 0x4, R2 ;  /* 0x0000000405027825 */ /* 0x001fc800078e0002 */
[----:B------:R-:W-:-:S05]  /*0250*/  @P0 LOP3.LUT R7, R9, 0x80000000, R0, 0xb8, !PT ;  /* 0x8000000009070812 */ /* 0x000fca00078eb800 */
[----:B------:R-:W-:Y:S01]  /*0260*/  STG.E desc[UR4][R2.64], R7 ;  /* 0x0000000702007986 */ /* 0x000fe2000c101904 */
[----:B------:R-:W-:Y:S05]  /*0270*/  EXIT ;  /* 0x000000000000794d */ /* 0x000fea0003800000 */
.L_x_0:
[----:B------:R-:W-:-:S00]  /*0280*/  BRA `(.L_x_0) ;  /* 0xfffffffc00fc7947 */ /* 0x000fc0000383ffff */
[----:B------:R-:W-:-:S00]  /*0290*/  NOP ;  /* 0x0000000000007918 */ /* 0x000fc00000000000 */
        /* <DEDUP_REMOVED lines=14> */
.L_x_1:


//--------------------- .nv.shared.reserved.0     --------------------------
	.section	.nv.shared.reserved.0,"aw",@nobits
	.weak		__nv_reservedSMEM_offset_0_alias
	.size		__nv_reservedSMEM_offset_0_alias, 0, 64
	.other		__nv_reservedSMEM_offset_0_alias,@"STO_CUDA_RESERVED_SHARED STV_DEFAULT"
__nv_reservedSMEM_offset_0_alias:
	.zero		0
	.zero		64


//--------------------- .nv.constant0.default_function_kernel --------------------------
	.section	.nv.constant0.default_function_kernel,"a",@progbits
	.sectionflags	@""
	.align	4
.nv.constant0.default_function_kernel:
	.zero		912


//--------------------- SYMBOLS --------------------------

	.type		.nv.reservedSmem.offset0,@object
	.size		.nv.reservedSmem.offset0,0x4
